//
// Generated by NVIDIA NVVM Compiler
//
// Compiler Build ID: CL-36424714
// Cuda compilation tools, release 13.0, V13.0.88
// Based on NVVM 20.0.0
//

.version 9.0
.target sm_100
.address_size 64

	// .globl	read_soa_x

.visible .entry read_soa_x(
	.param .u64 .ptr .align 1 read_soa_x_param_0,
	.param .u64 .ptr .align 1 read_soa_x_param_1,
	.param .u32 read_soa_x_param_2
)
{
	.reg .pred 	%p<2>;
	.reg .b32 	%r<6>;
	.reg .b32 	%f<2>;
	.reg .b64 	%rd<8>;

	ld.param.u64 	%rd1, [read_soa_x_param_0];
	ld.param.u64 	%rd2, [read_soa_x_param_1];
	ld.param.u32 	%r2, [read_soa_x_param_2];
	mov.u32 	%r3, %ctaid.x;
	mov.u32 	%r4, %ntid.x;
	mov.u32 	%r5, %tid.x;
	mad.lo.s32 	%r1, %r3, %r4, %r5;
	setp.ge.s32 	%p1, %r1, %r2;
	@%p1 bra 	$L__BB0_2;
	cvta.to.global.u64 	%rd3, %rd1;
	cvta.to.global.u64 	%rd4, %rd2;
	mul.wide.s32 	%rd5, %r1, 4;
	add.s64 	%rd6, %rd3, %rd5;
	ld.global.f32 	%f1, [%rd6];
	add.s64 	%rd7, %rd4, %rd5;
	st.global.f32 	[%rd7], %f1;
$L__BB0_2:
	ret;

}


// ===== COMPILED SASS (sm_100) =====

	.target	sm_100

	.elftype	@"ET_EXEC"


//--------------------- .note.nv.tkinfo           --------------------------
	.section	.note.nv.tkinfo,"",@"SHT_NOTE"
	.sectionflags	@"SHF_NOTE_NV_TKINFO"
	.tkinfo
        /*0018*/ 	.word	0x00000002
        /*0030*/ 	.string	""
        /*0030*/ 	.string	"ptxas"
        /*0030*/ 	.string	"Cuda compilation tools, release 13.0, V13.0.88"
        /*0030*/ 	.string	"Build cuda_13.0.r13.0/compiler.36424714_0"
        /*0030*/ 	.string	"-arch sm_100 -m 64 "



//--------------------- .note.nv.cuinfo           --------------------------
	.section	.note.nv.cuinfo,"",@"SHT_NOTE"
	.sectionflags	@"SHF_NOTE_NV_CUINFO"
        /*0018*/ 	.short	0x0002
        /*001a*/ 	.short	0x0064
        /*001c*/ 	.short	0x0082
	.zero		2


//--------------------- .nv.info                  --------------------------
	.section	.nv.info,"",@"SHT_CUDA_INFO"
	.align	4


	//----- nvinfo : EIATTR_REGCOUNT
	.align		4
        /*0000*/ 	.byte	0x04, 0x2f
        /*0002*/ 	.short	(.L_1 - .L_0)
	.align		4
.L_0:
        /*0004*/ 	.word	index@(read_soa_x)
        /*0008*/ 	.word	0x0000000a


	//----- nvinfo : EIATTR_FRAME_SIZE
	.align		4
.L_1:
        /*000c*/ 	.byte	0x04, 0x11
        /*000e*/ 	.short	(.L_3 - .L_2)
	.align		4
.L_2:
        /*0010*/ 	.word	index@(read_soa_x)
        /*0014*/ 	.word	0x00000000


	//----- nvinfo : EIATTR_MIN_STACK_SIZE
	.align		4
.L_3:
        /*0018*/ 	.byte	0x04, 0x12
        /*001a*/ 	.short	(.L_5 - .L_4)
	.align		4
.L_4:
        /*001c*/ 	.word	index@(read_soa_x)
        /*0020*/ 	.word	0x00000000
.L_5:


//--------------------- .nv.compat                --------------------------
	.section	.nv.compat,"",@"SHT_CUDA_COMPAT_INFO"
	.align	4
        /*0000*/ 	.byte	0x02, 0x09, 0x00, 0x00, 0x02, 0x02, 0x01, 0x00, 0x02, 0x05, 0x05, 0x00, 0x03, 0x07, 0x01, 0x01
        /*0010*/ 	.byte	0x02, 0x03, 0x00, 0x00, 0x02, 0x06, 0x01, 0x00, 0x04, 0x0b, 0x08, 0x00, 0x09, 0x00, 0x00, 0x00
        /*0020*/ 	.byte	0x00, 0x00, 0x00, 0x00


//--------------------- .nv.info.read_soa_x       --------------------------
	.section	.nv.info.read_soa_x,"",@"SHT_CUDA_INFO"
	.sectionflags	@""
	.align	4


	//----- nvinfo : EIATTR_CUDA_API_VERSION
	.align		4
        /*0000*/ 	.byte	0x04, 0x37
        /*0002*/ 	.short	(.L_7 - .L_6)
.L_6:
        /*0004*/ 	.word	0x00000082


	//----- nvinfo : EIATTR_KPARAM_INFO
	.align		4
.L_7:
        /*0008*/ 	.byte	0x04, 0x17
        /*000a*/ 	.short	(.L_9 - .L_8)
.L_8:
        /*000c*/ 	.word	0x00000000
        /*0010*/ 	.short	0x0002
        /*0012*/ 	.short	0x0010
        /*0014*/ 	.byte	0x00, 0xf0, 0x11, 0x00


	//----- nvinfo : EIATTR_KPARAM_INFO
	.align		4
.L_9:
        /*0018*/ 	.byte	0x04, 0x17
        /*001a*/ 	.short	(.L_11 - .L_10)
.L_10:
        /*001c*/ 	.word	0x00000000
        /*0020*/ 	.short	0x0001
        /*0022*/ 	.short	0x0008
        /*0024*/ 	.byte	0x00, 0xf5, 0x21, 0x00


	//----- nvinfo : EIATTR_KPARAM_INFO
	.align		4
.L_11:
        /*0028*/ 	.byte	0x04, 0x17
        /*002a*/ 	.short	(.L_13 - .L_12)
.L_12:
        /*002c*/ 	.word	0x00000000
        /*0030*/ 	.short	0x0000
        /*0032*/ 	.short	0x0000
        /*0034*/ 	.byte	0x00, 0xf5, 0x21, 0x00


	//----- nvinfo : EIATTR_SPARSE_MMA_MASK
	.align		4
.L_13:
        /*0038*/ 	.byte	0x03, 0x50
        /*003a*/ 	.short	0x0000


	//----- nvinfo : EIATTR_MAXREG_COUNT
	.align		4
        /*003c*/ 	.byte	0x03, 0x1b
        /*003e*/ 	.short	0x00ff


	//----- nvinfo : EIATTR_MERCURY_ISA_VERSION
	.align		4
        /*0040*/ 	.byte	0x03, 0x5f
        /*0042*/ 	.short	0x0101


	//----- nvinfo : EIATTR_VRC_CTA_INIT_COUNT
	.align		4
        /*0044*/ 	.byte	0x02, 0x4a
	.zero		1
	.zero		1


	//----- nvinfo : EIATTR_EXIT_INSTR_OFFSETS
	.align		4
        /*0048*/ 	.byte	0x04, 0x1c
        /*004a*/ 	.short	(.L_15 - .L_14)


	//   ....[0]....
.L_14:
        /*004c*/ 	.word	0x00000070


	//   ....[1]....
        /*0050*/ 	.word	0x000000f0


	//----- nvinfo : EIATTR_CBANK_PARAM_SIZE
	.align		4
.L_15:
        /*0054*/ 	.byte	0x03, 0x19
        /*0056*/ 	.short	0x0014


	//----- nvinfo : EIATTR_PARAM_CBANK
	.align		4
        /*0058*/ 	.byte	0x04, 0x0a
        /*005a*/ 	.short	(.L_17 - .L_16)
	.align		4
.L_16:
        /*005c*/ 	.word	index@(.nv.constant0.read_soa_x)
        /*0060*/ 	.short	0x0380
        /*0062*/ 	.short	0x0014


	//----- nvinfo : EIATTR_SW_WAR
	.align		4
.L_17:
        /*0064*/ 	.byte	0x04, 0x36
        /*0066*/ 	.short	(.L_19 - .L_18)
.L_18:
        /*0068*/ 	.word	0x00000008
.L_19:


//--------------------- .nv.callgraph             --------------------------
	.section	.nv.callgraph,"",@"SHT_CUDA_CALLGRAPH"
	.align	4
	.sectionentsize	8
	.align		4
        /*0000*/ 	.word	0x00000000
	.align		4
        /*0004*/ 	.word	0xffffffff
	.align		4
        /*0008*/ 	.word	0x00000000
	.align		4
        /*000c*/ 	.word	0xfffffffe
	.align		4
        /*0010*/ 	.word	0x00000000
	.align		4
        /*0014*/ 	.word	0xfffffffd
	.align		4
        /*0018*/ 	.word	0x00000000
	.align		4
        /*001c*/ 	.word	0xfffffffc


//--------------------- .text.read_soa_x          --------------------------
	.section	.text.read_soa_x,"ax",@progbits
	.align	128
        .global         read_soa_x
        .type           read_soa_x,@function
        .size           read_soa_x,(.L_x_1 - read_soa_x)
        .other          read_soa_x,@"STO_CUDA_ENTRY STV_DEFAULT"
read_soa_x:
.text.read_soa_x:
[----:B------:R-:W-:Y:S01]  /*0000*/  LDC R1, c[0x0][0x37c] ;  /* 0x0000df00ff017b82 */ /* 0x000fe20000000800 */
[----:B------:R-:W0:Y:S07]  /*0010*/  S2R R0, SR_TID.X ;  /* 0x0000000000007919 */ /* 0x000e2e0000002100 */
[----:B------:R-:W0:Y:S01]  /*0020*/  S2UR UR4, SR_CTAID.X ;  /* 0x00000000000479c3 */ /* 0x000e220000002500 */
[----:B------:R-:W1:Y:S07]  /*0030*/  LDCU UR5, c[0x0][0x390] ;  /* 0x00007200ff0577ac */ /* 0x000e6e0008000800 */
[----:B------:R-:W0:Y:S02]  /*0040*/  LDC R7, c[0x0][0x360] ;  /* 0x0000d800ff077b82 */ /* 0x000e240000000800 */
[----:B0-----:R-:W-:-:S05]  /*0050*/  IMAD R7, R7, UR4, R0 ;  /* 0x0000000407077c24 */ /* 0x001fca000f8e0200 */
[----:B-1----:R-:W-:-:S13]  /*0060*/  ISETP.GE.AND P0, PT, R7, UR5, PT ;  /* 0x0000000507007c0c */ /* 0x002fda000bf06270 */
[----:B------:R-:W-:Y:S05]  /*0070*/  @P0 EXIT ;  /* 0x000000000000094d */ /* 0x000fea0003800000 */
[----:B------:R-:W0:Y:S01]  /*0080*/  LDC.64 R2, c[0x0][0x380] ;  /* 0x0000e000ff027b82 */ /* 0x000e220000000a00 */
[----:B------:R-:W1:Y:S07]  /*0090*/  LDCU.64 UR4, c[0x0][0x358] ;  /* 0x00006b00ff0477ac */ /* 0x000e6e0008000a00 */
[----:B------:R-:W2:Y:S01]  /*00a0*/  LDC.64 R4, c[0x0][0x388] ;  /* 0x0000e200ff047b82 */ /* 0x000ea20000000a00 */
[----:B0-----:R-:W-:-:S06]  /*00b0*/  IMAD.WIDE R2, R7, 0x4, R2 ;  /* 0x0000000407027825 */ /* 0x001fcc00078e0202 */
[----:B-1----:R-:W3:Y:S01]  /*00c0*/  LDG.E R3, desc[UR4][R2.64] ;  /* 0x0000000402037981 */ /* 0x002ee2000c1e1900 */
[----:B--2---:R-:W-:-:S05]  /*00d0*/  IMAD.WIDE R4, R7, 0x4, R4 ;  /* 0x0000000407047825 */ /* 0x004fca00078e0204 */
[----:B---3--:R-:W-:Y:S01]  /*00e0*/  STG.E desc[UR4][R4.64], R3 ;  /* 0x0000000304007986 */ /* 0x008fe2000c101904 */
[----:B------:R-:W-:Y:S05]  /*00f0*/  EXIT ;  /* 0x000000000000794d */ /* 0x000fea0003800000 */
.L_x_0:
[----:B------:R-:W-:-:S00]  /*0100*/  BRA `(.L_x_0) ;  /* 0xfffffffc00fc7947 */ /* 0x000fc0000383ffff */
[----:B------:R-:W-:-:S00]  /*0110*/  NOP ;  /* 0x0000000000007918 */ /* 0x000fc00000000000 */
        /* <DEDUP_REMOVED lines=14> */
.L_x_1:


//--------------------- .nv.shared.reserved.0     --------------------------
	.section	.nv.shared.reserved.0,"aw",@nobits
	.weak		__nv_reservedSMEM_offset_0_alias
	.size		__nv_reservedSMEM_offset_0_alias, 0, 64
	.other		__nv_reservedSMEM_offset_0_alias,@"STO_CUDA_RESERVED_SHARED STV_DEFAULT"
__nv_reservedSMEM_offset_0_alias:
	.zero		0
	.zero		64


//--------------------- .nv.constant0.read_soa_x  --------------------------
	.section	.nv.constant0.read_soa_x,"a",@progbits
	.sectionflags	@""
	.align	4
.nv.constant0.read_soa_x:
	.zero		916


//--------------------- SYMBOLS --------------------------

	.type		.nv.reservedSmem.offset0,@object
	.size		.nv.reservedSmem.offset0,0x4
